//
// Generated by NVIDIA NVVM Compiler
//
// Compiler Build ID: CL-36424714
// Cuda compilation tools, release 13.0, V13.0.88
// Based on NVVM 20.0.0
//

.version 9.0
.target sm_100
.address_size 64

	// .globl	_Z9vectorAddPiS_S_

.visible .entry _Z9vectorAddPiS_S_(
	.param .u64 .ptr .align 1 _Z9vectorAddPiS_S__param_0,
	.param .u64 .ptr .align 1 _Z9vectorAddPiS_S__param_1,
	.param .u64 .ptr .align 1 _Z9vectorAddPiS_S__param_2
)
{
	.reg .pred 	%p<2>;
	.reg .b32 	%r<5>;
	.reg .b64 	%rd<11>;

	ld.param.u64 	%rd1, [_Z9vectorAddPiS_S__param_0];
	ld.param.u64 	%rd2, [_Z9vectorAddPiS_S__param_1];
	ld.param.u64 	%rd3, [_Z9vectorAddPiS_S__param_2];
	mov.u32 	%r1, %ctaid.x;
	setp.gt.u32 	%p1, %r1, 29;
	@%p1 bra 	$L__BB0_2;
	cvta.to.global.u64 	%rd4, %rd1;
	cvta.to.global.u64 	%rd5, %rd2;
	cvta.to.global.u64 	%rd6, %rd3;
	mul.wide.u32 	%rd7, %r1, 4;
	add.s64 	%rd8, %rd4, %rd7;
	ld.global.u32 	%r2, [%rd8];
	add.s64 	%rd9, %rd5, %rd7;
	ld.global.u32 	%r3, [%rd9];
	add.s32 	%r4, %r3, %r2;
	add.s64 	%rd10, %rd6, %rd7;
	st.global.u32 	[%rd10], %r4;
$L__BB0_2:
	ret;

}


// ===== COMPILED SASS (sm_100) =====

	.target	sm_100

	.elftype	@"ET_EXEC"


//--------------------- .note.nv.tkinfo           --------------------------
	.section	.note.nv.tkinfo,"",@"SHT_NOTE"
	.sectionflags	@"SHF_NOTE_NV_TKINFO"
	.tkinfo
        /*0018*/ 	.word	0x00000002
        /*0030*/ 	.string	""
        /*0030*/ 	.string	"ptxas"
        /*0030*/ 	.string	"Cuda compilation tools, release 13.0, V13.0.88"
        /*0030*/ 	.string	"Build cuda_13.0.r13.0/compiler.36424714_0"
        /*0030*/ 	.string	"-arch sm_100 -m 64 "



//--------------------- .note.nv.cuinfo           --------------------------
	.section	.note.nv.cuinfo,"",@"SHT_NOTE"
	.sectionflags	@"SHF_NOTE_NV_CUINFO"
        /*0018*/ 	.short	0x0002
        /*001a*/ 	.short	0x0064
        /*001c*/ 	.short	0x0082
	.zero		2


//--------------------- .nv.info                  --------------------------
	.section	.nv.info,"",@"SHT_CUDA_INFO"
	.align	4


	//----- nvinfo : EIATTR_REGCOUNT
	.align		4
        /*0000*/ 	.byte	0x04, 0x2f
        /*0002*/ 	.short	(.L_1 - .L_0)
	.align		4
.L_0:
        /*0004*/ 	.word	index@(_Z9vectorAddPiS_S_)
        /*0008*/ 	.word	0x0000000c


	//----- nvinfo : EIATTR_FRAME_SIZE
	.align		4
.L_1:
        /*000c*/ 	.byte	0x04, 0x11
        /*000e*/ 	.short	(.L_3 - .L_2)
	.align		4
.L_2:
        /*0010*/ 	.word	index@(_Z9vectorAddPiS_S_)
        /*0014*/ 	.word	0x00000000


	//----- nvinfo : EIATTR_MIN_STACK_SIZE
	.align		4
.L_3:
        /*0018*/ 	.byte	0x04, 0x12
        /*001a*/ 	.short	(.L_5 - .L_4)
	.align		4
.L_4:
        /*001c*/ 	.word	index@(_Z9vectorAddPiS_S_)
        /*0020*/ 	.word	0x00000000
.L_5:


//--------------------- .nv.compat                --------------------------
	.section	.nv.compat,"",@"SHT_CUDA_COMPAT_INFO"
	.align	4
        /*0000*/ 	.byte	0x02, 0x09, 0x00, 0x00, 0x02, 0x02, 0x01, 0x00, 0x02, 0x05, 0x05, 0x00, 0x03, 0x07, 0x01, 0x01
        /*0010*/ 	.byte	0x02, 0x03, 0x00, 0x00, 0x02, 0x06, 0x01, 0x00, 0x04, 0x0b, 0x08, 0x00, 0x09, 0x00, 0x00, 0x00
        /*0020*/ 	.byte	0x00, 0x00, 0x00, 0x00


//--------------------- .nv.info._Z9vectorAddPiS_S_ --------------------------
	.section	.nv.info._Z9vectorAddPiS_S_,"",@"SHT_CUDA_INFO"
	.sectionflags	@""
	.align	4


	//----- nvinfo : EIATTR_CUDA_API_VERSION
	.align		4
        /*0000*/ 	.byte	0x04, 0x37
        /*0002*/ 	.short	(.L_7 - .L_6)
.L_6:
        /*0004*/ 	.word	0x00000082


	//----- nvinfo : EIATTR_KPARAM_INFO
	.align		4
.L_7:
        /*0008*/ 	.byte	0x04, 0x17
        /*000a*/ 	.short	(.L_9 - .L_8)
.L_8:
        /*000c*/ 	.word	0x00000000
        /*0010*/ 	.short	0x0002
        /*0012*/ 	.short	0x0010
        /*0014*/ 	.byte	0x00, 0xf5, 0x21, 0x00


	//----- nvinfo : EIATTR_KPARAM_INFO
	.align		4
.L_9:
        /*0018*/ 	.byte	0x04, 0x17
        /*001a*/ 	.short	(.L_11 - .L_10)
.L_10:
        /*001c*/ 	.word	0x00000000
        /*0020*/ 	.short	0x0001
        /*0022*/ 	.short	0x0008
        /*0024*/ 	.byte	0x00, 0xf5, 0x21, 0x00


	//----- nvinfo : EIATTR_KPARAM_INFO
	.align		4
.L_11:
        /*0028*/ 	.byte	0x04, 0x17
        /*002a*/ 	.short	(.L_13 - .L_12)
.L_12:
        /*002c*/ 	.word	0x00000000
        /*0030*/ 	.short	0x0000
        /*0032*/ 	.short	0x0000
        /*0034*/ 	.byte	0x00, 0xf5, 0x21, 0x00


	//----- nvinfo : EIATTR_SPARSE_MMA_MASK
	.align		4
.L_13:
        /*0038*/ 	.byte	0x03, 0x50
        /*003a*/ 	.short	0x0000


	//----- nvinfo : EIATTR_MAXREG_COUNT
	.align		4
        /*003c*/ 	.byte	0x03, 0x1b
        /*003e*/ 	.short	0x00ff


	//----- nvinfo : EIATTR_MERCURY_ISA_VERSION
	.align		4
        /*0040*/ 	.byte	0x03, 0x5f
        /*0042*/ 	.short	0x0101


	//----- nvinfo : EIATTR_VRC_CTA_INIT_COUNT
	.align		4
        /*0044*/ 	.byte	0x02, 0x4a
	.zero		1
	.zero		1


	//----- nvinfo : EIATTR_EXIT_INSTR_OFFSETS
	.align		4
        /*0048*/ 	.byte	0x04, 0x1c
        /*004a*/ 	.short	(.L_15 - .L_14)


	//   ....[0]....
.L_14:
        /*004c*/ 	.word	0x00000030


	//   ....[1]....
        /*0050*/ 	.word	0x000000f0


	//----- nvinfo : EIATTR_CBANK_PARAM_SIZE
	.align		4
.L_15:
        /*0054*/ 	.byte	0x03, 0x19
        /*0056*/ 	.short	0x0018


	//----- nvinfo : EIATTR_PARAM_CBANK
	.align		4
        /*0058*/ 	.byte	0x04, 0x0a
        /*005a*/ 	.short	(.L_17 - .L_16)
	.align		4
.L_16:
        /*005c*/ 	.word	index@(.nv.constant0._Z9vectorAddPiS_S_)
        /*0060*/ 	.short	0x0380
        /*0062*/ 	.short	0x0018


	//----- nvinfo : EIATTR_SW_WAR
	.align		4
.L_17:
        /*0064*/ 	.byte	0x04, 0x36
        /*0066*/ 	.short	(.L_19 - .L_18)
.L_18:
        /*0068*/ 	.word	0x00000008
.L_19:


//--------------------- .nv.callgraph             --------------------------
	.section	.nv.callgraph,"",@"SHT_CUDA_CALLGRAPH"
	.align	4
	.sectionentsize	8
	.align		4
        /*0000*/ 	.word	0x00000000
	.align		4
        /*0004*/ 	.word	0xffffffff
	.align		4
        /*0008*/ 	.word	0x00000000
	.align		4
        /*000c*/ 	.word	0xfffffffe
	.align		4
        /*0010*/ 	.word	0x00000000
	.align		4
        /*0014*/ 	.word	0xfffffffd
	.align		4
        /*0018*/ 	.word	0x00000000
	.align		4
        /*001c*/ 	.word	0xfffffffc


//--------------------- .text._Z9vectorAddPiS_S_  --------------------------
	.section	.text._Z9vectorAddPiS_S_,"ax",@progbits
	.align	128
        .global         _Z9vectorAddPiS_S_
        .type           _Z9vectorAddPiS_S_,@function
        .size           _Z9vectorAddPiS_S_,(.L_x_1 - _Z9vectorAddPiS_S_)
        .other          _Z9vectorAddPiS_S_,@"STO_CUDA_ENTRY STV_DEFAULT"
_Z9vectorAddPiS_S_:
.text._Z9vectorAddPiS_S_:
[----:B------:R-:W-:Y:S01]  /*0000*/  LDC R1, c[0x0][0x37c] ;  /* 0x0000df00ff017b82 */ /* 0x000fe20000000800 */
[----:B------:R-:W0:Y:S02]  /*0010*/  S2R R9, SR_CTAID.X ;  /* 0x0000000000097919 */ /* 0x000e240000002500 */
[----:B0-----:R-:W-:-:S13]  /*0020*/  ISETP.GT.U32.AND P0, PT, R9, 0x1d, PT ;  /* 0x0000001d0900780c */ /* 0x001fda0003f04070 */
[----:B------:R-:W-:Y:S05]  /*0030*/  @P0 EXIT ;  /* 0x000000000000094d */ /* 0x000fea0003800000 */
[----:B------:R-:W0:Y:S01]  /*0040*/  LDC.64 R2, c[0x0][0x380] ;  /* 0x0000e000ff027b82 */ /* 0x000e220000000a00 */
[----:B------:R-:W1:Y:S07]  /*0050*/  LDCU.64 UR4, c[0x0][0x358] ;  /* 0x00006b00ff0477ac */ /* 0x000e6e0008000a00 */
[----:B------:R-:W2:Y:S08]  /*0060*/  LDC.64 R4, c[0x0][0x388] ;  /* 0x0000e200ff047b82 */ /* 0x000eb00000000a00 */
[----:B------:R-:W3:Y:S01]  /*0070*/  LDC.64 R6, c[0x0][0x390] ;  /* 0x0000e400ff067b82 */ /* 0x000ee20000000a00 */
[----:B0-----:R-:W-:-:S06]  /*0080*/  IMAD.WIDE.U32 R2, R9, 0x4, R2 ;  /* 0x0000000409027825 */ /* 0x001fcc00078e0002 */
[----:B-1----:R-:W4:Y:S01]  /*0090*/  LDG.E R2, desc[UR4][R2.64] ;  /* 0x0000000402027981 */ /* 0x002f22000c1e1900 */
[----:B--2---:R-:W-:-:S06]  /*00a0*/  IMAD.WIDE.U32 R4, R9, 0x4, R4 ;  /* 0x0000000409047825 */ /* 0x004fcc00078e0004 */
[----:B------:R-:W4:Y:S01]  /*00b0*/  LDG.E R5, desc[UR4][R4.64] ;  /* 0x0000000404057981 */ /* 0x000f22000c1e1900 */
[----:B---3--:R-:W-:Y:S01]  /*00c0*/  IMAD.WIDE.U32 R6, R9, 0x4, R6 ;  /* 0x0000000409067825 */ /* 0x008fe200078e0006 */
[----:B----4-:R-:W-:-:S05]  /*00d0*/  IADD3 R9, PT, PT, R2, R5, RZ ;  /* 0x0000000502097210 */ /* 0x010fca0007ffe0ff */
[----:B------:R-:W-:Y:S01]  /*00e0*/  STG.E desc[UR4][R6.64], R9 ;  /* 0x0000000906007986 */ /* 0x000fe2000c101904 */
[----:B------:R-:W-:Y:S05]  /*00f0*/  EXIT ;  /* 0x000000000000794d */ /* 0x000fea0003800000 */
.L_x_0:
[----:B------:R-:W-:-:S00]  /*0100*/  BRA `(.L_x_0) ;  /* 0xfffffffc00fc7947 */ /* 0x000fc0000383ffff */
[----:B------:R-:W-:-:S00]  /*0110*/  NOP ;  /* 0x0000000000007918 */ /* 0x000fc00000000000 */
        /* <DEDUP_REMOVED lines=14> */
.L_x_1:


//--------------------- .nv.shared.reserved.0     --------------------------
	.section	.nv.shared.reserved.0,"aw",@nobits
	.weak		__nv_reservedSMEM_offset_0_alias
	.size		__nv_reservedSMEM_offset_0_alias, 0, 64
	.other		__nv_reservedSMEM_offset_0_alias,@"STO_CUDA_RESERVED_SHARED STV_DEFAULT"
__nv_reservedSMEM_offset_0_alias:
	.zero		0
	.zero		64


//--------------------- .nv.constant0._Z9vectorAddPiS_S_ --------------------------
	.section	.nv.constant0._Z9vectorAddPiS_S_,"a",@progbits
	.sectionflags	@""
	.align	4
.nv.constant0._Z9vectorAddPiS_S_:
	.zero		920


//--------------------- SYMBOLS --------------------------

	.type		.nv.reservedSmem.offset0,@object
	.size		.nv.reservedSmem.offset0,0x4
